	.headerflags	@"EF_CUDA_TEXMODE_UNIFIED EF_CUDA_64BIT_ADDRESS EF_CUDA_ACCELERATORS EF_CUDA_SM90 EF_CUDA_VIRTUAL_SM(EF_CUDA_SM90)"
	.elftype	@"ET_EXEC"


//--------------------- .nv.info                  --------------------------
	.section	.nv.info,"",@"SHT_CUDA_INFO"
	.align	4


	//----- nvinfo : EIATTR_REGCOUNT
	.align		4
        /*0000*/ 	.byte	0x04, 0x2f
        /*0002*/ 	.short	(.L_1 - .L_0)
	.align		4
.L_0:
        /*0004*/ 	.word	index@(triton_poi_fused_convolution_13)
        /*0008*/ 	.word	0x0000000c


	//----- nvinfo : EIATTR_MIN_STACK_SIZE
	.align		4
.L_1:
        /*000c*/ 	.byte	0x04, 0x12
        /*000e*/ 	.short	(.L_3 - .L_2)
	.align		4
.L_2:
        /*0010*/ 	.word	index@(triton_poi_fused_convolution_13)
        /*0014*/ 	.word	0x00000000


	//----- nvinfo : EIATTR_FRAME_SIZE
	.align		4
.L_3:
        /*0018*/ 	.byte	0x04, 0x11
        /*001a*/ 	.short	(.L_5 - .L_4)
	.align		4
.L_4:
        /*001c*/ 	.word	index@(triton_poi_fused_convolution_13)
        /*0020*/ 	.word	0x00000000


	//----- nvinfo : EIATTR_MIN_STACK_SIZE
	.align		4
.L_5:
        /*0024*/ 	.byte	0x04, 0x12
        /*0026*/ 	.short	(.L_7 - .L_6)
	.align		4
.L_6:
        /*0028*/ 	.word	index@(triton_poi_fused_convolution_13)
        /*002c*/ 	.word	0x00000000
.L_7:


//--------------------- .nv.info.triton_poi_fused_convolution_13 --------------------------
	.section	.nv.info.triton_poi_fused_convolution_13,"",@"SHT_CUDA_INFO"
	.sectionflags	@""
	.align	4


	//----- nvinfo : EIATTR_CUDA_API_VERSION
	.align		4
        /*0000*/ 	.byte	0x04, 0x37
        /*0002*/ 	.short	(.L_9 - .L_8)
.L_8:
        /*0004*/ 	.word	0x0000007c


	//----- nvinfo : EIATTR_KPARAM_INFO
	.align		4
.L_9:
        /*0008*/ 	.byte	0x04, 0x17
        /*000a*/ 	.short	(.L_11 - .L_10)
.L_10:
        /*000c*/ 	.word	0x00000000
        /*0010*/ 	.short	0x0002
        /*0012*/ 	.short	0x0010
        /*0014*/ 	.byte	0x00, 0xf0, 0x11, 0x00


	//----- nvinfo : EIATTR_KPARAM_INFO
	.align		4
.L_11:
        /*0018*/ 	.byte	0x04, 0x17
        /*001a*/ 	.short	(.L_13 - .L_12)
.L_12:
        /*001c*/ 	.word	0x00000000
        /*0020*/ 	.short	0x0001
        /*0022*/ 	.short	0x0008
        /*0024*/ 	.byte	0x00, 0xf4, 0x21, 0x00


	//----- nvinfo : EIATTR_KPARAM_INFO
	.align		4
.L_13:
        /*0028*/ 	.byte	0x04, 0x17
        /*002a*/ 	.short	(.L_15 - .L_14)
.L_14:
        /*002c*/ 	.word	0x00000000
        /*0030*/ 	.short	0x0000
        /*0032*/ 	.short	0x0000
        /*0034*/ 	.byte	0x00, 0xf4, 0x21, 0x00


	//----- nvinfo : EIATTR_SPARSE_MMA_MASK
	.align		4
.L_15:
        /*0038*/ 	.byte	0x03, 0x50
        /*003a*/ 	.short	0x0000


	//----- nvinfo : EIATTR_MAXREG_COUNT
	.align		4
        /*003c*/ 	.byte	0x03, 0x1b
        /*003e*/ 	.short	0x00ff


	//----- nvinfo : EIATTR_EXIT_INSTR_OFFSETS
	.align		4
        /*0040*/ 	.byte	0x04, 0x1c
        /*0042*/ 	.short	(.L_17 - .L_16)


	//   ....[0]....
.L_16:
        /*0044*/ 	.word	0x00000180


	//----- nvinfo : EIATTR_REQNTID
	.align		4
.L_17:
        /*0048*/ 	.byte	0x04, 0x10
        /*004a*/ 	.short	(.L_19 - .L_18)
.L_18:
        /*004c*/ 	.word	0x00000100
        /*0050*/ 	.word	0x00000001
        /*0054*/ 	.word	0x00000001


	//----- nvinfo : EIATTR_CBANK_PARAM_SIZE
	.align		4
.L_19:
        /*0058*/ 	.byte	0x03, 0x19
        /*005a*/ 	.short	0x0014


	//----- nvinfo : EIATTR_PARAM_CBANK
	.align		4
        /*005c*/ 	.byte	0x04, 0x0a
        /*005e*/ 	.short	(.L_21 - .L_20)
	.align		4
.L_20:
        /*0060*/ 	.word	index@(.nv.constant0.triton_poi_fused_convolution_13)
        /*0064*/ 	.short	0x0210
        /*0066*/ 	.short	0x0014


	//----- nvinfo : EIATTR_SW_WAR
	.align		4
.L_21:
        /*0068*/ 	.byte	0x04, 0x36
        /*006a*/ 	.short	(.L_23 - .L_22)
.L_22:
        /*006c*/ 	.word	0x00000008
.L_23:


//--------------------- .nv.callgraph             --------------------------
	.section	.nv.callgraph,"",@"SHT_CUDA_CALLGRAPH"
	.align	4
	.sectionentsize	8
	.align		4
        /*0000*/ 	.word	0x00000000
	.align		4
        /*0004*/ 	.word	0xffffffff
	.align		4
        /*0008*/ 	.word	0x00000000
	.align		4
        /*000c*/ 	.word	0xfffffffe
	.align		4
        /*0010*/ 	.word	0x00000000
	.align		4
        /*0014*/ 	.word	0xfffffffd
	.align		4
        /*0018*/ 	.word	0x00000000
	.align		4
        /*001c*/ 	.word	0xfffffffc


//--------------------- .text.triton_poi_fused_convolution_13 --------------------------
	.section	.text.triton_poi_fused_convolution_13,"ax",@progbits
	.align	128
        .global         triton_poi_fused_convolution_13
        .type           triton_poi_fused_convolution_13,@function
        .size           triton_poi_fused_convolution_13,(.L_x_1 - triton_poi_fused_convolution_13)
        .other          triton_poi_fused_convolution_13,@"STO_CUDA_ENTRY STV_DEFAULT"
triton_poi_fused_convolution_13:
.text.triton_poi_fused_convolution_13:
[----:B------:R-:W-:Y:S01]  /*0000*/  LDC R1, c[0x0][0x28] ;  /* 0x00000a00ff017b82 */ /* 0x000fe20000000800 */
[----:B------:R-:W1:Y:S07]  /*0010*/  S2R R0, SR_TID.X ;  /* 0x0000000000007919 */ /* 0x000e6e0000002100 */
[----:B------:R-:W2:Y:S01]  /*0020*/  LDC.64 R4, c[0x0][0x218] ;  /* 0x00008600ff047b82 */ /* 0x000ea20000000a00 */
[----:B------:R-:W-:Y:S01]  /*0030*/  ULDC.64 UR4, c[0x0][0x208] ;  /* 0x0000820000047ab9 */ /* 0x000fe20000000a00 */
[----:B------:R-:W3:Y:S01]  /*0040*/  S2R R7, SR_CTAID.X ;  /* 0x0000000000077919 */ /* 0x000ee20000002500 */
[----:B-1----:R-:W-:Y:S01]  /*0050*/  IMAD.SHL.U32 R0, R0, 0x2, RZ ;  /* 0x0000000200007824 */ /* 0x002fe200078e00ff */
[----:B---3--:R-:W-:-:S04]  /*0060*/  SHF.R.S32.HI R2, RZ, 0x16, R7 ;  /* 0x00000016ff027819 */ /* 0x008fc80000011407 */
[----:B------:R-:W-:Y:S02]  /*0070*/  LOP3.LUT R0, R0, 0x1fe, RZ, 0xc0, !PT ;  /* 0x000001fe00007812 */ /* 0x000fe400078ec0ff */
[----:B------:R-:W-:Y:S02]  /*0080*/  SGXT R2, R2, 0x1 ;  /* 0x000000010202781a */ /* 0x000fe40000000200 */
[----:B------:R-:W-:-:S04]  /*0090*/  LEA R7, R7, R0, 0x9 ;  /* 0x0000000007077211 */ /* 0x000fc800078e48ff */
[----:B------:R-:W-:Y:S02]  /*00a0*/  LEA.HI R0, R2, R7, RZ, 0xf ;  /* 0x0000000702007211 */ /* 0x000fe400078f78ff */
[----:B------:R-:W1:Y:S02]  /*00b0*/  LDC.64 R2, c[0x0][0x210] ;  /* 0x00008400ff027b82 */ /* 0x000e640000000a00 */
[----:B------:R-:W-:-:S05]  /*00c0*/  SHF.R.S32.HI R0, RZ, 0xf, R0 ;  /* 0x0000000fff007819 */ /* 0x000fca0000011400 */
[----:B------:R-:W-:-:S05]  /*00d0*/  IMAD.HI R6, R0, 0x66666667, RZ ;  /* 0x6666666700067827 */ /* 0x000fca00078e02ff */
[----:B------:R-:W-:-:S04]  /*00e0*/  SHF.R.U32.HI R9, RZ, 0x1f, R6 ;  /* 0x0000001fff097819 */ /* 0x000fc80000011606 */
[----:B------:R-:W-:-:S05]  /*00f0*/  LEA.HI.SX32 R9, R6, R9, 0x1a ;  /* 0x0000000906097211 */ /* 0x000fca00078fd2ff */
[----:B------:R-:W-:Y:S02]  /*0100*/  IMAD R9, R9, -0xa0, R0 ;  /* 0xffffff6009097824 */ /* 0x000fe400078e0200 */
[----:B-1----:R-:W-:-:S04]  /*0110*/  IMAD.WIDE R2, R7, 0x4, R2 ;  /* 0x0000000407027825 */ /* 0x002fc800078e0202 */
[----:B--2---:R-:W-:Y:S01]  /*0120*/  IMAD.WIDE R4, R9, 0x4, R4 ;  /* 0x0000000409047825 */ /* 0x004fe200078e0204 */
[----:B------:R-:W2:Y:S05]  /*0130*/  LDG.E.64 R6, desc[UR4][R2.64] ;  /* 0x0000000402067981 */ /* 0x000eaa000c1e1b00 */
[----:B------:R-:W2:Y:S02]  /*0140*/  LDG.E.EL R4, desc[UR4][R4.64] ;  /* 0x0000000404047981 */ /* 0x000ea4000c2e1900 */
[--C-:B--2---:R-:W-:Y:S01]  /*0150*/  FADD R6, R6, R4.reuse ;  /* 0x0000000406067221 */ /* 0x104fe20000000000 */
[----:B------:R-:W-:-:S05]  /*0160*/  FADD R7, R7, R4 ;  /* 0x0000000407077221 */ /* 0x000fca0000000000 */
[----:B------:R-:W-:Y:S01]  /*0170*/  STG.E.64 desc[UR4][R2.64], R6 ;  /* 0x0000000602007986 */ /* 0x000fe2000c101b04 */
[----:B------:R-:W-:Y:S05]  /*0180*/  EXIT ;  /* 0x000000000000794d */ /* 0x000fea0003800000 */
.L_x_0:
[----:B------:R-:W-:-:S00]  /*0190*/  BRA `(.L_x_0) ;  /* 0xfffffffc00fc7947 */ /* 0x000fc0000383ffff */
[----:B------:R-:W-:-:S00]  /*01a0*/  NOP ;  /* 0x0000000000007918 */ /* 0x000fc00000000000 */
        /* <DEDUP_REMOVED lines=13> */
.L_x_1:


//--------------------- .nv.constant0.triton_poi_fused_convolution_13 --------------------------
	.section	.nv.constant0.triton_poi_fused_convolution_13,"a",@progbits
	.sectionflags	@""
	.align	4
.nv.constant0.triton_poi_fused_convolution_13:
	.zero		548
